//
// Generated by NVIDIA NVVM Compiler
//
// Compiler Build ID: CL-36424714
// Cuda compilation tools, release 13.0, V13.0.88
// Based on NVVM 20.0.0
//

.version 9.0
.target sm_100
.address_size 64


.entry _Z9ker_bnormPKfS0_S0_S0_iiPf(
	.param .u64 .ptr .align 1 _Z9ker_bnormPKfS0_S0_S0_iiPf_param_0,
	.param .u64 .ptr .align 1 _Z9ker_bnormPKfS0_S0_S0_iiPf_param_1,
	.param .u64 .ptr .align 1 _Z9ker_bnormPKfS0_S0_S0_iiPf_param_2,
	.param .u64 .ptr .align 1 _Z9ker_bnormPKfS0_S0_S0_iiPf_param_3,
	.param .u32 _Z9ker_bnormPKfS0_S0_S0_iiPf_param_4,
	.param .u32 _Z9ker_bnormPKfS0_S0_S0_iiPf_param_5,
	.param .u64 .ptr .align 1 _Z9ker_bnormPKfS0_S0_S0_iiPf_param_6
)
{
	.reg .pred 	%p<2>;
	.reg .b32 	%r<8>;
	.reg .b32 	%f<9>;
	.reg .b64 	%rd<18>;

	ld.param.u64 	%rd1, [_Z9ker_bnormPKfS0_S0_S0_iiPf_param_0];
	ld.param.u64 	%rd2, [_Z9ker_bnormPKfS0_S0_S0_iiPf_param_1];
	ld.param.u64 	%rd3, [_Z9ker_bnormPKfS0_S0_S0_iiPf_param_2];
	ld.param.u64 	%rd4, [_Z9ker_bnormPKfS0_S0_S0_iiPf_param_3];
	ld.param.u32 	%r3, [_Z9ker_bnormPKfS0_S0_S0_iiPf_param_4];
	ld.param.u32 	%r2, [_Z9ker_bnormPKfS0_S0_S0_iiPf_param_5];
	ld.param.u64 	%rd5, [_Z9ker_bnormPKfS0_S0_S0_iiPf_param_6];
	mov.u32 	%r4, %tid.x;
	mov.u32 	%r5, %ctaid.x;
	mov.u32 	%r6, %ntid.x;
	mad.lo.s32 	%r1, %r5, %r6, %r4;
	setp.ge.s32 	%p1, %r1, %r3;
	@%p1 bra 	$L__BB0_2;
	cvta.to.global.u64 	%rd6, %rd5;
	cvta.to.global.u64 	%rd7, %rd1;
	cvta.to.global.u64 	%rd8, %rd2;
	cvta.to.global.u64 	%rd9, %rd4;
	cvta.to.global.u64 	%rd10, %rd3;
	mul.wide.s32 	%rd11, %r1, 4;
	add.s64 	%rd12, %rd6, %rd11;
	ld.global.f32 	%f1, [%rd12];
	rem.s32 	%r7, %r1, %r2;
	mul.wide.s32 	%rd13, %r7, 4;
	add.s64 	%rd14, %rd7, %rd13;
	ld.global.nc.f32 	%f2, [%rd14];
	sub.f32 	%f3, %f1, %f2;
	add.s64 	%rd15, %rd8, %rd13;
	ld.global.nc.f32 	%f4, [%rd15];
	mul.f32 	%f5, %f3, %f4;
	add.s64 	%rd16, %rd9, %rd13;
	ld.global.nc.f32 	%f6, [%rd16];
	add.s64 	%rd17, %rd10, %rd13;
	ld.global.nc.f32 	%f7, [%rd17];
	fma.rn.f32 	%f8, %f5, %f6, %f7;
	st.global.f32 	[%rd12], %f8;
$L__BB0_2:
	ret;

}


// ===== COMPILED SASS (sm_100) =====

	.target	sm_100

	.elftype	@"ET_EXEC"


//--------------------- .note.nv.tkinfo           --------------------------
	.section	.note.nv.tkinfo,"",@"SHT_NOTE"
	.sectionflags	@"SHF_NOTE_NV_TKINFO"
	.tkinfo
        /*0018*/ 	.word	0x00000002
        /*0030*/ 	.string	""
        /*0030*/ 	.string	"ptxas"
        /*0030*/ 	.string	"Cuda compilation tools, release 13.0, V13.0.88"
        /*0030*/ 	.string	"Build cuda_13.0.r13.0/compiler.36424714_0"
        /*0030*/ 	.string	"-arch sm_100 -m 64 "



//--------------------- .note.nv.cuinfo           --------------------------
	.section	.note.nv.cuinfo,"",@"SHT_NOTE"
	.sectionflags	@"SHF_NOTE_NV_CUINFO"
        /*0018*/ 	.short	0x0002
        /*001a*/ 	.short	0x0064
        /*001c*/ 	.short	0x0082
	.zero		2


//--------------------- .nv.info                  --------------------------
	.section	.nv.info,"",@"SHT_CUDA_INFO"
	.align	4


	//----- nvinfo : EIATTR_REGCOUNT
	.align		4
        /*0000*/ 	.byte	0x04, 0x2f
        /*0002*/ 	.short	(.L_1 - .L_0)
	.align		4
.L_0:
        /*0004*/ 	.word	index@(_Z9ker_bnormPKfS0_S0_S0_iiPf)
        /*0008*/ 	.word	0x00000012


	//----- nvinfo : EIATTR_FRAME_SIZE
	.align		4
.L_1:
        /*000c*/ 	.byte	0x04, 0x11
        /*000e*/ 	.short	(.L_3 - .L_2)
	.align		4
.L_2:
        /*0010*/ 	.word	index@(_Z9ker_bnormPKfS0_S0_S0_iiPf)
        /*0014*/ 	.word	0x00000000


	//----- nvinfo : EIATTR_MIN_STACK_SIZE
	.align		4
.L_3:
        /*0018*/ 	.byte	0x04, 0x12
        /*001a*/ 	.short	(.L_5 - .L_4)
	.align		4
.L_4:
        /*001c*/ 	.word	index@(_Z9ker_bnormPKfS0_S0_S0_iiPf)
        /*0020*/ 	.word	0x00000000
.L_5:


//--------------------- .nv.compat                --------------------------
	.section	.nv.compat,"",@"SHT_CUDA_COMPAT_INFO"
	.align	4
        /*0000*/ 	.byte	0x02, 0x09, 0x00, 0x00, 0x02, 0x02, 0x01, 0x00, 0x02, 0x05, 0x05, 0x00, 0x03, 0x07, 0x01, 0x01
        /*0010*/ 	.byte	0x02, 0x03, 0x00, 0x00, 0x02, 0x06, 0x01, 0x00, 0x04, 0x0b, 0x08, 0x00, 0x09, 0x00, 0x00, 0x00
        /*0020*/ 	.byte	0x00, 0x00, 0x00, 0x00


//--------------------- .nv.info._Z9ker_bnormPKfS0_S0_S0_iiPf --------------------------
	.section	.nv.info._Z9ker_bnormPKfS0_S0_S0_iiPf,"",@"SHT_CUDA_INFO"
	.sectionflags	@""
	.align	4


	//----- nvinfo : EIATTR_CUDA_API_VERSION
	.align		4
        /*0000*/ 	.byte	0x04, 0x37
        /*0002*/ 	.short	(.L_7 - .L_6)
.L_6:
        /*0004*/ 	.word	0x00000082


	//----- nvinfo : EIATTR_KPARAM_INFO
	.align		4
.L_7:
        /*0008*/ 	.byte	0x04, 0x17
        /*000a*/ 	.short	(.L_9 - .L_8)
.L_8:
        /*000c*/ 	.word	0x00000000
        /*0010*/ 	.short	0x0006
        /*0012*/ 	.short	0x0028
        /*0014*/ 	.byte	0x00, 0xf5, 0x21, 0x00


	//----- nvinfo : EIATTR_KPARAM_INFO
	.align		4
.L_9:
        /*0018*/ 	.byte	0x04, 0x17
        /*001a*/ 	.short	(.L_11 - .L_10)
.L_10:
        /*001c*/ 	.word	0x00000000
        /*0020*/ 	.short	0x0005
        /*0022*/ 	.short	0x0024
        /*0024*/ 	.byte	0x00, 0xf0, 0x11, 0x00


	//----- nvinfo : EIATTR_KPARAM_INFO
	.align		4
.L_11:
        /*0028*/ 	.byte	0x04, 0x17
        /*002a*/ 	.short	(.L_13 - .L_12)
.L_12:
        /*002c*/ 	.word	0x00000000
        /*0030*/ 	.short	0x0004
        /*0032*/ 	.short	0x0020
        /*0034*/ 	.byte	0x00, 0xf0, 0x11, 0x00


	//----- nvinfo : EIATTR_KPARAM_INFO
	.align		4
.L_13:
        /*0038*/ 	.byte	0x04, 0x17
        /*003a*/ 	.short	(.L_15 - .L_14)
.L_14:
        /*003c*/ 	.word	0x00000000
        /*0040*/ 	.short	0x0003
        /*0042*/ 	.short	0x0018
        /*0044*/ 	.byte	0x00, 0xf5, 0x21, 0x00


	//----- nvinfo : EIATTR_KPARAM_INFO
	.align		4
.L_15:
        /*0048*/ 	.byte	0x04, 0x17
        /*004a*/ 	.short	(.L_17 - .L_16)
.L_16:
        /*004c*/ 	.word	0x00000000
        /*0050*/ 	.short	0x0002
        /*0052*/ 	.short	0x0010
        /*0054*/ 	.byte	0x00, 0xf5, 0x21, 0x00


	//----- nvinfo : EIATTR_KPARAM_INFO
	.align		4
.L_17:
        /*0058*/ 	.byte	0x04, 0x17
        /*005a*/ 	.short	(.L_19 - .L_18)
.L_18:
        /*005c*/ 	.word	0x00000000
        /*0060*/ 	.short	0x0001
        /*0062*/ 	.short	0x0008
        /*0064*/ 	.byte	0x00, 0xf5, 0x21, 0x00


	//----- nvinfo : EIATTR_KPARAM_INFO
	.align		4
.L_19:
        /*0068*/ 	.byte	0x04, 0x17
        /*006a*/ 	.short	(.L_21 - .L_20)
.L_20:
        /*006c*/ 	.word	0x00000000
        /*0070*/ 	.short	0x0000
        /*0072*/ 	.short	0x0000
        /*0074*/ 	.byte	0x00, 0xf5, 0x21, 0x00


	//----- nvinfo : EIATTR_SPARSE_MMA_MASK
	.align		4
.L_21:
        /*0078*/ 	.byte	0x03, 0x50
        /*007a*/ 	.short	0x0000


	//----- nvinfo : EIATTR_MAXREG_COUNT
	.align		4
        /*007c*/ 	.byte	0x03, 0x1b
        /*007e*/ 	.short	0x00ff


	//----- nvinfo : EIATTR_MERCURY_ISA_VERSION
	.align		4
        /*0080*/ 	.byte	0x03, 0x5f
        /*0082*/ 	.short	0x0101


	//----- nvinfo : EIATTR_VRC_CTA_INIT_COUNT
	.align		4
        /*0084*/ 	.byte	0x02, 0x4a
	.zero		1
	.zero		1


	//----- nvinfo : EIATTR_EXIT_INSTR_OFFSETS
	.align		4
        /*0088*/ 	.byte	0x04, 0x1c
        /*008a*/ 	.short	(.L_23 - .L_22)


	//   ....[0]....
.L_22:
        /*008c*/ 	.word	0x00000070


	//   ....[1]....
        /*0090*/ 	.word	0x00000330


	//----- nvinfo : EIATTR_CBANK_PARAM_SIZE
	.align		4
.L_23:
        /*0094*/ 	.byte	0x03, 0x19
        /*0096*/ 	.short	0x0030


	//----- nvinfo : EIATTR_PARAM_CBANK
	.align		4
        /*0098*/ 	.byte	0x04, 0x0a
        /*009a*/ 	.short	(.L_25 - .L_24)
	.align		4
.L_24:
        /*009c*/ 	.word	index@(.nv.constant0._Z9ker_bnormPKfS0_S0_S0_iiPf)
        /*00a0*/ 	.short	0x0380
        /*00a2*/ 	.short	0x0030


	//----- nvinfo : EIATTR_SW_WAR
	.align		4
.L_25:
        /*00a4*/ 	.byte	0x04, 0x36
        /*00a6*/ 	.short	(.L_27 - .L_26)
.L_26:
        /*00a8*/ 	.word	0x00000008
.L_27:


//--------------------- .nv.callgraph             --------------------------
	.section	.nv.callgraph,"",@"SHT_CUDA_CALLGRAPH"
	.align	4
	.sectionentsize	8
	.align		4
        /*0000*/ 	.word	0x00000000
	.align		4
        /*0004*/ 	.word	0xffffffff
	.align		4
        /*0008*/ 	.word	0x00000000
	.align		4
        /*000c*/ 	.word	0xfffffffe
	.align		4
        /*0010*/ 	.word	0x00000000
	.align		4
        /*0014*/ 	.word	0xfffffffd
	.align		4
        /*0018*/ 	.word	0x00000000
	.align		4
        /*001c*/ 	.word	0xfffffffc


//--------------------- .text._Z9ker_bnormPKfS0_S0_S0_iiPf --------------------------
	.section	.text._Z9ker_bnormPKfS0_S0_S0_iiPf,"ax",@progbits
	.align	128
.text._Z9ker_bnormPKfS0_S0_S0_iiPf:
        .type           _Z9ker_bnormPKfS0_S0_S0_iiPf,@function
        .size           _Z9ker_bnormPKfS0_S0_S0_iiPf,(.L_x_1 - _Z9ker_bnormPKfS0_S0_S0_iiPf)
        .other          _Z9ker_bnormPKfS0_S0_S0_iiPf,@"STO_CUDA_ENTRY STV_DEFAULT"
_Z9ker_bnormPKfS0_S0_S0_iiPf:
[----:B------:R-:W-:Y:S01]  /*0000*/  LDC R1, c[0x0][0x37c] ;  /* 0x0000df00ff017b82 */ /* 0x000fe20000000800 */
[----:B------:R-:W0:Y:S07]  /*0010*/  S2R R2, SR_TID.X ;  /* 0x0000000000027919 */ /* 0x000e2e0000002100 */
[----:B------:R-:W0:Y:S01]  /*0020*/  S2UR UR4, SR_CTAID.X ;  /* 0x00000000000479c3 */ /* 0x000e220000002500 */
[----:B------:R-:W1:Y:S07]  /*0030*/  LDCU UR5, c[0x0][0x3a0] ;  /* 0x00007400ff0577ac */ /* 0x000e6e0008000800 */
[----:B------:R-:W0:Y:S02]  /*0040*/  LDC R3, c[0x0][0x360] ;  /* 0x0000d800ff037b82 */ /* 0x000e240000000800 */
[----:B0-----:R-:W-:-:S05]  /*0050*/  IMAD R2, R3, UR4, R2 ;  /* 0x0000000403027c24 */ /* 0x001fca000f8e0202 */
[----:B-1----:R-:W-:-:S13]  /*0060*/  ISETP.GE.AND P0, PT, R2, UR5, PT ;  /* 0x0000000502007c0c */ /* 0x002fda000bf06270 */
[----:B------:R-:W-:Y:S05]  /*0070*/  @P0 EXIT ;  /* 0x000000000000094d */ /* 0x000fea0003800000 */
[----:B------:R-:W0:Y:S01]  /*0080*/  LDC R14, c[0x0][0x3a4] ;  /* 0x0000e900ff0e7b82 */ /* 0x000e220000000800 */
[----:B------:R-:W-:Y:S01]  /*0090*/  ISETP.GE.AND P2, PT, R2, RZ, PT ;  /* 0x000000ff0200720c */ /* 0x000fe20003f46270 */
[----:B------:R-:W1:Y:S06]  /*00a0*/  LDCU.64 UR4, c[0x0][0x358] ;  /* 0x00006b00ff0477ac */ /* 0x000e6c0008000a00 */
[----:B------:R-:W2:Y:S08]  /*00b0*/  LDC.64 R8, c[0x0][0x3a8] ;  /* 0x0000ea00ff087b82 */ /* 0x000eb00000000a00 */
[----:B------:R-:W3:Y:S01]  /*00c0*/  LDC.64 R10, c[0x0][0x388] ;  /* 0x0000e200ff0a7b82 */ /* 0x000ee20000000a00 */
[----:B0-----:R-:W-:-:S07]  /*00d0*/  IABS R3, R14 ;  /* 0x0000000e00037213 */ /* 0x001fce0000000000 */
[----:B------:R-:W0:Y:S01]  /*00e0*/  LDC.64 R12, c[0x0][0x398] ;  /* 0x0000e600ff0c7b82 */ /* 0x000e220000000a00 */
[----:B------:R-:W4:Y:S08]  /*00f0*/  I2F.RP R0, R3 ;  /* 0x0000000300007306 */ /* 0x000f300000209400 */
[----:B----4-:R-:W4:Y:S02]  /*0100*/  MUFU.RCP R0, R0 ;  /* 0x0000000000007308 */ /* 0x010f240000001000 */
[----:B----4-:R-:W-:-:S06]  /*0110*/  IADD3 R4, PT, PT, R0, 0xffffffe, RZ ;  /* 0x0ffffffe00047810 */ /* 0x010fcc0007ffe0ff */
[----:B------:R4:W5:Y:S02]  /*0120*/  F2I.FTZ.U32.TRUNC.NTZ R5, R4 ;  /* 0x0000000400057305 */ /* 0x000964000021f000 */
[----:B----4-:R-:W-:Y:S01]  /*0130*/  HFMA2 R4, -RZ, RZ, 0, 0 ;  /* 0x00000000ff047431 */ /* 0x010fe200000001ff */
[----:B-----5:R-:W-:-:S05]  /*0140*/  IADD3 R6, PT, PT, RZ, -R5, RZ ;  /* 0x80000005ff067210 */ /* 0x020fca0007ffe0ff */
[----:B------:R-:W-:Y:S01]  /*0150*/  IMAD R7, R6, R3, RZ ;  /* 0x0000000306077224 */ /* 0x000fe200078e02ff */
[----:B------:R-:W-:-:S03]  /*0160*/  IABS R6, R2 ;  /* 0x0000000200067213 */ /* 0x000fc60000000000 */
[----:B------:R-:W-:-:S06]  /*0170*/  IMAD.HI.U32 R5, R5, R7, R4 ;  /* 0x0000000705057227 */ /* 0x000fcc00078e0004 */
[----:B------:R-:W-:-:S05]  /*0180*/  IMAD.HI.U32 R5, R5, R6, RZ ;  /* 0x0000000605057227 */ /* 0x000fca00078e00ff */
[----:B------:R-:W-:-:S05]  /*0190*/  IADD3 R5, PT, PT, -R5, RZ, RZ ;  /* 0x000000ff05057210 */ /* 0x000fca0007ffe1ff */
[C---:B------:R-:W-:Y:S02]  /*01a0*/  IMAD R0, R3.reuse, R5, R6 ;  /* 0x0000000503007224 */ /* 0x040fe400078e0206 */
[----:B------:R-:W4:Y:S03]  /*01b0*/  LDC.64 R6, c[0x0][0x380] ;  /* 0x0000e000ff067b82 */ /* 0x000f260000000a00 */
[----:B------:R-:W-:-:S05]  /*01c0*/  ISETP.GT.U32.AND P0, PT, R3, R0, PT ;  /* 0x000000000300720c */ /* 0x000fca0003f04070 */
[----:B------:R-:W5:Y:S08]  /*01d0*/  LDC.64 R4, c[0x0][0x390] ;  /* 0x0000e400ff047b82 */ /* 0x000f700000000a00 */
[----:B------:R-:W-:Y:S02]  /*01e0*/  @!P0 IADD3 R0, PT, PT, R0, -R3, RZ ;  /* 0x8000000300008210 */ /* 0x000fe40007ffe0ff */
[----:B------:R-:W-:-:S02]  /*01f0*/  ISETP.NE.AND P0, PT, R14, RZ, PT ;  /* 0x000000ff0e00720c */ /* 0x000fc40003f05270 */
[----:B------:R-:W-:-:S13]  /*0200*/  ISETP.GT.U32.AND P1, PT, R3, R0, PT ;  /* 0x000000000300720c */ /* 0x000fda0003f24070 */
[----:B------:R-:W-:Y:S01]  /*0210*/  @!P1 IADD3 R0, PT, PT, R0, -R3, RZ ;  /* 0x8000000300009210 */ /* 0x000fe20007ffe0ff */
[----:B--2---:R-:W-:-:S03]  /*0220*/  IMAD.WIDE R2, R2, 0x4, R8 ;  /* 0x0000000402027825 */ /* 0x004fc600078e0208 */
[----:B------:R-:W-:Y:S02]  /*0230*/  MOV R15, R0 ;  /* 0x00000000000f7202 */ /* 0x000fe40000000f00 */
[----:B-1----:R-:W2:Y:S02]  /*0240*/  LDG.E R0, desc[UR4][R2.64] ;  /* 0x0000000402007981 */ /* 0x002ea4000c1e1900 */
[----:B------:R-:W-:Y:S02]  /*0250*/  @!P2 IADD3 R15, PT, PT, -R15, RZ, RZ ;  /* 0x000000ff0f0fa210 */ /* 0x000fe40007ffe1ff */
[----:B------:R-:W-:-:S05]  /*0260*/  @!P0 LOP3.LUT R15, RZ, R14, RZ, 0x33, !PT ;  /* 0x0000000eff0f8212 */ /* 0x000fca00078e33ff */
[----:B----4-:R-:W-:-:S04]  /*0270*/  IMAD.WIDE R6, R15, 0x4, R6 ;  /* 0x000000040f067825 */ /* 0x010fc800078e0206 */
[C---:B---3--:R-:W-:Y:S02]  /*0280*/  IMAD.WIDE R8, R15.reuse, 0x4, R10 ;  /* 0x000000040f087825 */ /* 0x048fe400078e020a */
[----:B------:R-:W2:Y:S02]  /*0290*/  LDG.E.CONSTANT R7, desc[UR4][R6.64] ;  /* 0x0000000406077981 */ /* 0x000ea4000c1e9900 */
[C---:B0-----:R-:W-:Y:S02]  /*02a0*/  IMAD.WIDE R10, R15.reuse, 0x4, R12 ;  /* 0x000000040f0a7825 */ /* 0x041fe400078e020c */
[----:B------:R-:W3:Y:S02]  /*02b0*/  LDG.E.CONSTANT R9, desc[UR4][R8.64] ;  /* 0x0000000408097981 */ /* 0x000ee4000c1e9900 */
[----:B-----5:R-:W-:Y:S02]  /*02c0*/  IMAD.WIDE R4, R15, 0x4, R4 ;  /* 0x000000040f047825 */ /* 0x020fe400078e0204 */
[----:B------:R-:W4:Y:S04]  /*02d0*/  LDG.E.CONSTANT R11, desc[UR4][R10.64] ;  /* 0x000000040a0b7981 */ /* 0x000f28000c1e9900 */
[----:B------:R-:W4:Y:S01]  /*02e0*/  LDG.E.CONSTANT R5, desc[UR4][R4.64] ;  /* 0x0000000404057981 */ /* 0x000f22000c1e9900 */
[----:B--2---:R-:W-:-:S04]  /*02f0*/  FADD R0, R0, -R7 ;  /* 0x8000000700007221 */ /* 0x004fc80000000000 */
[----:B---3--:R-:W-:-:S04]  /*0300*/  FMUL R0, R0, R9 ;  /* 0x0000000900007220 */ /* 0x008fc80000400000 */
[----:B----4-:R-:W-:-:S05]  /*0310*/  FFMA R13, R0, R11, R5 ;  /* 0x0000000b000d7223 */ /* 0x010fca0000000005 */
[----:B------:R-:W-:Y:S01]  /*0320*/  STG.E desc[UR4][R2.64], R13 ;  /* 0x0000000d02007986 */ /* 0x000fe2000c101904 */
[----:B------:R-:W-:Y:S05]  /*0330*/  EXIT ;  /* 0x000000000000794d */ /* 0x000fea0003800000 */
.L_x_0:
[----:B------:R-:W-:-:S00]  /*0340*/  BRA `(.L_x_0) ;  /* 0xfffffffc00fc7947 */ /* 0x000fc0000383ffff */
[----:B------:R-:W-:-:S00]  /*0350*/  NOP ;  /* 0x0000000000007918 */ /* 0x000fc00000000000 */
        /* <DEDUP_REMOVED lines=10> */
.L_x_1:


//--------------------- .nv.shared.reserved.0     --------------------------
	.section	.nv.shared.reserved.0,"aw",@nobits
	.weak		__nv_reservedSMEM_offset_0_alias
	.size		__nv_reservedSMEM_offset_0_alias, 0, 64
	.other		__nv_reservedSMEM_offset_0_alias,@"STO_CUDA_RESERVED_SHARED STV_DEFAULT"
__nv_reservedSMEM_offset_0_alias:
	.zero		0
	.zero		64


//--------------------- .nv.constant0._Z9ker_bnormPKfS0_S0_S0_iiPf --------------------------
	.section	.nv.constant0._Z9ker_bnormPKfS0_S0_S0_iiPf,"a",@progbits
	.sectionflags	@""
	.align	4
.nv.constant0._Z9ker_bnormPKfS0_S0_S0_iiPf:
	.zero		944


//--------------------- SYMBOLS --------------------------

	.type		.nv.reservedSmem.offset0,@object
	.size		.nv.reservedSmem.offset0,0x4
